//
// Generated by NVIDIA NVVM Compiler
//
// Compiler Build ID: CL-36424714
// Cuda compilation tools, release 13.0, V13.0.88
// Based on NVVM 20.0.0
//

.version 9.0
.target sm_100
.address_size 64

	// .globl	_Z15atomicReductionPfS_i
.extern .shared .align 16 .b8 sharedData[];

.visible .entry _Z15atomicReductionPfS_i(
	.param .u64 .ptr .align 1 _Z15atomicReductionPfS_i_param_0,
	.param .u64 .ptr .align 1 _Z15atomicReductionPfS_i_param_1,
	.param .u32 _Z15atomicReductionPfS_i_param_2
)
{
	.reg .pred 	%p<2>;
	.reg .b32 	%r<6>;
	.reg .b32 	%f<3>;
	.reg .b64 	%rd<7>;

	ld.param.u64 	%rd1, [_Z15atomicReductionPfS_i_param_0];
	ld.param.u64 	%rd2, [_Z15atomicReductionPfS_i_param_1];
	ld.param.u32 	%r2, [_Z15atomicReductionPfS_i_param_2];
	mov.u32 	%r3, %ctaid.x;
	mov.u32 	%r4, %ntid.x;
	mov.u32 	%r5, %tid.x;
	mad.lo.s32 	%r1, %r3, %r4, %r5;
	setp.ge.s32 	%p1, %r1, %r2;
	@%p1 bra 	$L__BB0_2;
	cvta.to.global.u64 	%rd3, %rd1;
	cvta.to.global.u64 	%rd4, %rd2;
	mul.wide.s32 	%rd5, %r1, 4;
	add.s64 	%rd6, %rd3, %rd5;
	ld.global.f32 	%f1, [%rd6];
	atom.global.add.f32 	%f2, [%rd4], %f1;
$L__BB0_2:
	ret;

}
	// .globl	_Z19sequentialReductionPfS_i
.visible .entry _Z19sequentialReductionPfS_i(
	.param .u64 .ptr .align 1 _Z19sequentialReductionPfS_i_param_0,
	.param .u64 .ptr .align 1 _Z19sequentialReductionPfS_i_param_1,
	.param .u32 _Z19sequentialReductionPfS_i_param_2
)
{
	.reg .pred 	%p<6>;
	.reg .b32 	%r<14>;
	.reg .b32 	%f<10>;
	.reg .b64 	%rd<7>;

	ld.param.u64 	%rd1, [_Z19sequentialReductionPfS_i_param_0];
	ld.param.u64 	%rd2, [_Z19sequentialReductionPfS_i_param_1];
	ld.param.u32 	%r7, [_Z19sequentialReductionPfS_i_param_2];
	mov.u32 	%r1, %tid.x;
	mov.u32 	%r8, %ctaid.x;
	mov.u32 	%r13, %ntid.x;
	mad.lo.s32 	%r3, %r8, %r13, %r1;
	setp.ge.s32 	%p1, %r3, %r7;
	mov.f32 	%f9, 0f00000000;
	@%p1 bra 	$L__BB1_2;
	cvta.to.global.u64 	%rd3, %rd1;
	mul.wide.s32 	%rd4, %r3, 4;
	add.s64 	%rd5, %rd3, %rd4;
	ld.global.f32 	%f9, [%rd5];
$L__BB1_2:
	shl.b32 	%r9, %r1, 2;
	mov.u32 	%r10, sharedData;
	add.s32 	%r4, %r10, %r9;
	st.shared.f32 	[%r4], %f9;
	bar.sync 	0;
	setp.lt.u32 	%p2, %r13, 2;
	@%p2 bra 	$L__BB1_6;
$L__BB1_3:
	shr.u32 	%r6, %r13, 1;
	setp.ge.u32 	%p3, %r1, %r6;
	@%p3 bra 	$L__BB1_5;
	shl.b32 	%r11, %r6, 2;
	add.s32 	%r12, %r4, %r11;
	ld.shared.f32 	%f4, [%r12];
	ld.shared.f32 	%f5, [%r4];
	add.f32 	%f6, %f4, %f5;
	st.shared.f32 	[%r4], %f6;
$L__BB1_5:
	bar.sync 	0;
	setp.gt.u32 	%p4, %r13, 3;
	mov.u32 	%r13, %r6;
	@%p4 bra 	$L__BB1_3;
$L__BB1_6:
	setp.ne.s32 	%p5, %r1, 0;
	@%p5 bra 	$L__BB1_8;
	ld.shared.f32 	%f7, [sharedData];
	cvta.to.global.u64 	%rd6, %rd2;
	atom.global.add.f32 	%f8, [%rd6], %f7;
$L__BB1_8:
	ret;

}
	// .globl	_Z25atomicSequentialReductionPfS_i
.visible .entry _Z25atomicSequentialReductionPfS_i(
	.param .u64 .ptr .align 1 _Z25atomicSequentialReductionPfS_i_param_0,
	.param .u64 .ptr .align 1 _Z25atomicSequentialReductionPfS_i_param_1,
	.param .u32 _Z25atomicSequentialReductionPfS_i_param_2
)
{
	.reg .pred 	%p<6>;
	.reg .b32 	%r<14>;
	.reg .b32 	%f<10>;
	.reg .b64 	%rd<7>;

	ld.param.u64 	%rd1, [_Z25atomicSequentialReductionPfS_i_param_0];
	ld.param.u64 	%rd2, [_Z25atomicSequentialReductionPfS_i_param_1];
	ld.param.u32 	%r7, [_Z25atomicSequentialReductionPfS_i_param_2];
	mov.u32 	%r1, %tid.x;
	mov.u32 	%r8, %ctaid.x;
	mov.u32 	%r13, %ntid.x;
	mad.lo.s32 	%r3, %r8, %r13, %r1;
	setp.ge.s32 	%p1, %r3, %r7;
	mov.f32 	%f9, 0f00000000;
	@%p1 bra 	$L__BB2_2;
	cvta.to.global.u64 	%rd3, %rd1;
	mul.wide.s32 	%rd4, %r3, 4;
	add.s64 	%rd5, %rd3, %rd4;
	ld.global.f32 	%f9, [%rd5];
$L__BB2_2:
	shl.b32 	%r9, %r1, 2;
	mov.u32 	%r10, sharedData;
	add.s32 	%r4, %r10, %r9;
	st.shared.f32 	[%r4], %f9;
	bar.sync 	0;
	setp.lt.u32 	%p2, %r13, 2;
	@%p2 bra 	$L__BB2_6;
$L__BB2_3:
	shr.u32 	%r6, %r13, 1;
	setp.ge.u32 	%p3, %r1, %r6;
	@%p3 bra 	$L__BB2_5;
	shl.b32 	%r11, %r6, 2;
	add.s32 	%r12, %r4, %r11;
	ld.shared.f32 	%f4, [%r12];
	ld.shared.f32 	%f5, [%r4];
	add.f32 	%f6, %f4, %f5;
	st.shared.f32 	[%r4], %f6;
$L__BB2_5:
	bar.sync 	0;
	setp.gt.u32 	%p4, %r13, 3;
	mov.u32 	%r13, %r6;
	@%p4 bra 	$L__BB2_3;
$L__BB2_6:
	setp.ne.s32 	%p5, %r1, 0;
	@%p5 bra 	$L__BB2_8;
	ld.shared.f32 	%f7, [sharedData];
	cvta.to.global.u64 	%rd6, %rd2;
	atom.global.add.f32 	%f8, [%rd6], %f7;
$L__BB2_8:
	ret;

}


// ===== COMPILED SASS (sm_100) =====

	.target	sm_100

	.elftype	@"ET_EXEC"


//--------------------- .note.nv.tkinfo           --------------------------
	.section	.note.nv.tkinfo,"",@"SHT_NOTE"
	.sectionflags	@"SHF_NOTE_NV_TKINFO"
	.tkinfo
        /*0018*/ 	.word	0x00000002
        /*0030*/ 	.string	""
        /*0030*/ 	.string	"ptxas"
        /*0030*/ 	.string	"Cuda compilation tools, release 13.0, V13.0.88"
        /*0030*/ 	.string	"Build cuda_13.0.r13.0/compiler.36424714_0"
        /*0030*/ 	.string	"-arch sm_100 -m 64 "



//--------------------- .note.nv.cuinfo           --------------------------
	.section	.note.nv.cuinfo,"",@"SHT_NOTE"
	.sectionflags	@"SHF_NOTE_NV_CUINFO"
        /*0018*/ 	.short	0x0002
        /*001a*/ 	.short	0x0064
        /*001c*/ 	.short	0x0082
	.zero		2


//--------------------- .nv.info                  --------------------------
	.section	.nv.info,"",@"SHT_CUDA_INFO"
	.align	4


	//----- nvinfo : EIATTR_REGCOUNT
	.align		4
        /*0000*/ 	.byte	0x04, 0x2f
        /*0002*/ 	.short	(.L_1 - .L_0)
	.align		4
.L_0:
        /*0004*/ 	.word	index@(_Z15atomicReductionPfS_i)
        /*0008*/ 	.word	0x00000008


	//----- nvinfo : EIATTR_FRAME_SIZE
	.align		4
.L_1:
        /*000c*/ 	.byte	0x04, 0x11
        /*000e*/ 	.short	(.L_3 - .L_2)
	.align		4
.L_2:
        /*0010*/ 	.word	index@(_Z15atomicReductionPfS_i)
        /*0014*/ 	.word	0x00000000


	//----- nvinfo : EIATTR_REGCOUNT
	.align		4
.L_3:
        /*0018*/ 	.byte	0x04, 0x2f
        /*001a*/ 	.short	(.L_5 - .L_4)
	.align		4
.L_4:
        /*001c*/ 	.word	index@(_Z19sequentialReductionPfS_i)
        /*0020*/ 	.word	0x0000000a


	//----- nvinfo : EIATTR_FRAME_SIZE
	.align		4
.L_5:
        /*0024*/ 	.byte	0x04, 0x11
        /*0026*/ 	.short	(.L_7 - .L_6)
	.align		4
.L_6:
        /*0028*/ 	.word	index@(_Z19sequentialReductionPfS_i)
        /*002c*/ 	.word	0x00000000


	//----- nvinfo : EIATTR_REGCOUNT
	.align		4
.L_7:
        /*0030*/ 	.byte	0x04, 0x2f
        /*0032*/ 	.short	(.L_9 - .L_8)
	.align		4
.L_8:
        /*0034*/ 	.word	index@(_Z25atomicSequentialReductionPfS_i)
        /*0038*/ 	.word	0x0000000a


	//----- nvinfo : EIATTR_FRAME_SIZE
	.align		4
.L_9:
        /*003c*/ 	.byte	0x04, 0x11
        /*003e*/ 	.short	(.L_11 - .L_10)
	.align		4
.L_10:
        /*0040*/ 	.word	index@(_Z25atomicSequentialReductionPfS_i)
        /*0044*/ 	.word	0x00000000


	//----- nvinfo : EIATTR_MIN_STACK_SIZE
	.align		4
.L_11:
        /*0048*/ 	.byte	0x04, 0x12
        /*004a*/ 	.short	(.L_13 - .L_12)
	.align		4
.L_12:
        /*004c*/ 	.word	index@(_Z25atomicSequentialReductionPfS_i)
        /*0050*/ 	.word	0x00000000


	//----- nvinfo : EIATTR_MIN_STACK_SIZE
	.align		4
.L_13:
        /*0054*/ 	.byte	0x04, 0x12
        /*0056*/ 	.short	(.L_15 - .L_14)
	.align		4
.L_14:
        /*0058*/ 	.word	index@(_Z19sequentialReductionPfS_i)
        /*005c*/ 	.word	0x00000000


	//----- nvinfo : EIATTR_MIN_STACK_SIZE
	.align		4
.L_15:
        /*0060*/ 	.byte	0x04, 0x12
        /*0062*/ 	.short	(.L_17 - .L_16)
	.align		4
.L_16:
        /*0064*/ 	.word	index@(_Z15atomicReductionPfS_i)
        /*0068*/ 	.word	0x00000000
.L_17:


//--------------------- .nv.compat                --------------------------
	.section	.nv.compat,"",@"SHT_CUDA_COMPAT_INFO"
	.align	4
        /*0000*/ 	.byte	0x02, 0x09, 0x00, 0x00, 0x02, 0x02, 0x01, 0x00, 0x02, 0x05, 0x05, 0x00, 0x03, 0x07, 0x01, 0x01
        /*0010*/ 	.byte	0x02, 0x03, 0x00, 0x00, 0x02, 0x06, 0x01, 0x00, 0x04, 0x0b, 0x08, 0x00, 0x09, 0x00, 0x00, 0x00
        /*0020*/ 	.byte	0x00, 0x00, 0x00, 0x00


//--------------------- .nv.info._Z25atomicSequentialReductionPfS_i --------------------------
	.section	.nv.info._Z25atomicSequentialReductionPfS_i,"",@"SHT_CUDA_INFO"
	.sectionflags	@""
	.align	4


	//----- nvinfo : EIATTR_CUDA_API_VERSION
	.align		4
        /*0000*/ 	.byte	0x04, 0x37
        /*0002*/ 	.short	(.L_19 - .L_18)
.L_18:
        /*0004*/ 	.word	0x00000082


	//----- nvinfo : EIATTR_KPARAM_INFO
	.align		4
.L_19:
        /*0008*/ 	.byte	0x04, 0x17
        /*000a*/ 	.short	(.L_21 - .L_20)
.L_20:
        /*000c*/ 	.word	0x00000000
        /*0010*/ 	.short	0x0002
        /*0012*/ 	.short	0x0010
        /*0014*/ 	.byte	0x00, 0xf0, 0x11, 0x00


	//----- nvinfo : EIATTR_KPARAM_INFO
	.align		4
.L_21:
        /*0018*/ 	.byte	0x04, 0x17
        /*001a*/ 	.short	(.L_23 - .L_22)
.L_22:
        /*001c*/ 	.word	0x00000000
        /*0020*/ 	.short	0x0001
        /*0022*/ 	.short	0x0008
        /*0024*/ 	.byte	0x00, 0xf5, 0x21, 0x00


	//----- nvinfo : EIATTR_KPARAM_INFO
	.align		4
.L_23:
        /*0028*/ 	.byte	0x04, 0x17
        /*002a*/ 	.short	(.L_25 - .L_24)
.L_24:
        /*002c*/ 	.word	0x00000000
        /*0030*/ 	.short	0x0000
        /*0032*/ 	.short	0x0000
        /*0034*/ 	.byte	0x00, 0xf5, 0x21, 0x00


	//----- nvinfo : EIATTR_SPARSE_MMA_MASK
	.align		4
.L_25:
        /*0038*/ 	.byte	0x03, 0x50
        /*003a*/ 	.short	0x0000


	//----- nvinfo : EIATTR_MAXREG_COUNT
	.align		4
        /*003c*/ 	.byte	0x03, 0x1b
        /*003e*/ 	.short	0x00ff


	//----- nvinfo : EIATTR_NUM_BARRIERS
	.align		4
        /*0040*/ 	.byte	0x02, 0x4c
        /*0042*/ 	.byte	0x01
	.zero		1


	//----- nvinfo : EIATTR_MERCURY_ISA_VERSION
	.align		4
        /*0044*/ 	.byte	0x03, 0x5f
        /*0046*/ 	.short	0x0101


	//----- nvinfo : EIATTR_VRC_CTA_INIT_COUNT
	.align		4
        /*0048*/ 	.byte	0x02, 0x4a
	.zero		1
	.zero		1


	//----- nvinfo : EIATTR_EXIT_INSTR_OFFSETS
	.align		4
        /*004c*/ 	.byte	0x04, 0x1c
        /*004e*/ 	.short	(.L_27 - .L_26)


	//   ....[0]....
.L_26:
        /*0050*/ 	.word	0x00000200


	//   ....[1]....
        /*0054*/ 	.word	0x00000270


	//----- nvinfo : EIATTR_CBANK_PARAM_SIZE
	.align		4
.L_27:
        /*0058*/ 	.byte	0x03, 0x19
        /*005a*/ 	.short	0x0014


	//----- nvinfo : EIATTR_PARAM_CBANK
	.align		4
        /*005c*/ 	.byte	0x04, 0x0a
        /*005e*/ 	.short	(.L_29 - .L_28)
	.align		4
.L_28:
        /*0060*/ 	.word	index@(.nv.constant0._Z25atomicSequentialReductionPfS_i)
        /*0064*/ 	.short	0x0380
        /*0066*/ 	.short	0x0014


	//----- nvinfo : EIATTR_SW_WAR
	.align		4
.L_29:
        /*0068*/ 	.byte	0x04, 0x36
        /*006a*/ 	.short	(.L_31 - .L_30)
.L_30:
        /*006c*/ 	.word	0x00000008
.L_31:


//--------------------- .nv.info._Z19sequentialReductionPfS_i --------------------------
	.section	.nv.info._Z19sequentialReductionPfS_i,"",@"SHT_CUDA_INFO"
	.sectionflags	@""
	.align	4


	//----- nvinfo : EIATTR_CUDA_API_VERSION
	.align		4
        /*0000*/ 	.byte	0x04, 0x37
        /*0002*/ 	.short	(.L_33 - .L_32)
.L_32:
        /*0004*/ 	.word	0x00000082


	//----- nvinfo : EIATTR_KPARAM_INFO
	.align		4
.L_33:
        /*0008*/ 	.byte	0x04, 0x17
        /*000a*/ 	.short	(.L_35 - .L_34)
.L_34:
        /*000c*/ 	.word	0x00000000
        /*0010*/ 	.short	0x0002
        /*0012*/ 	.short	0x0010
        /*0014*/ 	.byte	0x00, 0xf0, 0x11, 0x00


	//----- nvinfo : EIATTR_KPARAM_INFO
	.align		4
.L_35:
        /*0018*/ 	.byte	0x04, 0x17
        /*001a*/ 	.short	(.L_37 - .L_36)
.L_36:
        /*001c*/ 	.word	0x00000000
        /*0020*/ 	.short	0x0001
        /*0022*/ 	.short	0x0008
        /*0024*/ 	.byte	0x00, 0xf5, 0x21, 0x00


	//----- nvinfo : EIATTR_KPARAM_INFO
	.align		4
.L_37:
        /*0028*/ 	.byte	0x04, 0x17
        /*002a*/ 	.short	(.L_39 - .L_38)
.L_38:
        /*002c*/ 	.word	0x00000000
        /*0030*/ 	.short	0x0000
        /*0032*/ 	.short	0x0000
        /*0034*/ 	.byte	0x00, 0xf5, 0x21, 0x00


	//----- nvinfo : EIATTR_SPARSE_MMA_MASK
	.align		4
.L_39:
        /*0038*/ 	.byte	0x03, 0x50
        /*003a*/ 	.short	0x0000


	//----- nvinfo : EIATTR_MAXREG_COUNT
	.align		4
        /*003c*/ 	.byte	0x03, 0x1b
        /*003e*/ 	.short	0x00ff


	//----- nvinfo : EIATTR_NUM_BARRIERS
	.align		4
        /*0040*/ 	.byte	0x02, 0x4c
        /*0042*/ 	.byte	0x01
	.zero		1


	//----- nvinfo : EIATTR_MERCURY_ISA_VERSION
	.align		4
        /*0044*/ 	.byte	0x03, 0x5f
        /*0046*/ 	.short	0x0101


	//----- nvinfo : EIATTR_VRC_CTA_INIT_COUNT
	.align		4
        /*0048*/ 	.byte	0x02, 0x4a
	.zero		1
	.zero		1


	//----- nvinfo : EIATTR_EXIT_INSTR_OFFSETS
	.align		4
        /*004c*/ 	.byte	0x04, 0x1c
        /*004e*/ 	.short	(.L_41 - .L_40)


	//   ....[0]....
.L_40:
        /*0050*/ 	.word	0x00000200


	//   ....[1]....
        /*0054*/ 	.word	0x00000270


	//----- nvinfo : EIATTR_CBANK_PARAM_SIZE
	.align		4
.L_41:
        /*0058*/ 	.byte	0x03, 0x19
        /*005a*/ 	.short	0x0014


	//----- nvinfo : EIATTR_PARAM_CBANK
	.align		4
        /*005c*/ 	.byte	0x04, 0x0a
        /*005e*/ 	.short	(.L_43 - .L_42)
	.align		4
.L_42:
        /*0060*/ 	.word	index@(.nv.constant0._Z19sequentialReductionPfS_i)
        /*0064*/ 	.short	0x0380
        /*0066*/ 	.short	0x0014


	//----- nvinfo : EIATTR_SW_WAR
	.align		4
.L_43:
        /*0068*/ 	.byte	0x04, 0x36
        /*006a*/ 	.short	(.L_45 - .L_44)
.L_44:
        /*006c*/ 	.word	0x00000008
.L_45:


//--------------------- .nv.info._Z15atomicReductionPfS_i --------------------------
	.section	.nv.info._Z15atomicReductionPfS_i,"",@"SHT_CUDA_INFO"
	.sectionflags	@""
	.align	4


	//----- nvinfo : EIATTR_CUDA_API_VERSION
	.align		4
        /*0000*/ 	.byte	0x04, 0x37
        /*0002*/ 	.short	(.L_47 - .L_46)
.L_46:
        /*0004*/ 	.word	0x00000082


	//----- nvinfo : EIATTR_KPARAM_INFO
	.align		4
.L_47:
        /*0008*/ 	.byte	0x04, 0x17
        /*000a*/ 	.short	(.L_49 - .L_48)
.L_48:
        /*000c*/ 	.word	0x00000000
        /*0010*/ 	.short	0x0002
        /*0012*/ 	.short	0x0010
        /*0014*/ 	.byte	0x00, 0xf0, 0x11, 0x00


	//----- nvinfo : EIATTR_KPARAM_INFO
	.align		4
.L_49:
        /*0018*/ 	.byte	0x04, 0x17
        /*001a*/ 	.short	(.L_51 - .L_50)
.L_50:
        /*001c*/ 	.word	0x00000000
        /*0020*/ 	.short	0x0001
        /*0022*/ 	.short	0x0008
        /*0024*/ 	.byte	0x00, 0xf5, 0x21, 0x00


	//----- nvinfo : EIATTR_KPARAM_INFO
	.align		4
.L_51:
        /*0028*/ 	.byte	0x04, 0x17
        /*002a*/ 	.short	(.L_53 - .L_52)
.L_52:
        /*002c*/ 	.word	0x00000000
        /*0030*/ 	.short	0x0000
        /*0032*/ 	.short	0x0000
        /*0034*/ 	.byte	0x00, 0xf5, 0x21, 0x00


	//----- nvinfo : EIATTR_SPARSE_MMA_MASK
	.align		4
.L_53:
        /*0038*/ 	.byte	0x03, 0x50
        /*003a*/ 	.short	0x0000


	//----- nvinfo : EIATTR_MAXREG_COUNT
	.align		4
        /*003c*/ 	.byte	0x03, 0x1b
        /*003e*/ 	.short	0x00ff


	//----- nvinfo : EIATTR_MERCURY_ISA_VERSION
	.align		4
        /*0040*/ 	.byte	0x03, 0x5f
        /*0042*/ 	.short	0x0101


	//----- nvinfo : EIATTR_VRC_CTA_INIT_COUNT
	.align		4
        /*0044*/ 	.byte	0x02, 0x4a
	.zero		1
	.zero		1


	//----- nvinfo : EIATTR_EXIT_INSTR_OFFSETS
	.align		4
        /*0048*/ 	.byte	0x04, 0x1c
        /*004a*/ 	.short	(.L_55 - .L_54)


	//   ....[0]....
.L_54:
        /*004c*/ 	.word	0x00000070


	//   ....[1]....
        /*0050*/ 	.word	0x000000e0


	//----- nvinfo : EIATTR_CBANK_PARAM_SIZE
	.align		4
.L_55:
        /*0054*/ 	.byte	0x03, 0x19
        /*0056*/ 	.short	0x0014


	//----- nvinfo : EIATTR_PARAM_CBANK
	.align		4
        /*0058*/ 	.byte	0x04, 0x0a
        /*005a*/ 	.short	(.L_57 - .L_56)
	.align		4
.L_56:
        /*005c*/ 	.word	index@(.nv.constant0._Z15atomicReductionPfS_i)
        /*0060*/ 	.short	0x0380
        /*0062*/ 	.short	0x0014


	//----- nvinfo : EIATTR_SW_WAR
	.align		4
.L_57:
        /*0064*/ 	.byte	0x04, 0x36
        /*0066*/ 	.short	(.L_59 - .L_58)
.L_58:
        /*0068*/ 	.word	0x00000008
.L_59:


//--------------------- .nv.callgraph             --------------------------
	.section	.nv.callgraph,"",@"SHT_CUDA_CALLGRAPH"
	.align	4
	.sectionentsize	8
	.align		4
        /*0000*/ 	.word	0x00000000
	.align		4
        /*0004*/ 	.word	0xffffffff
	.align		4
        /*0008*/ 	.word	0x00000000
	.align		4
        /*000c*/ 	.word	0xfffffffe
	.align		4
        /*0010*/ 	.word	0x00000000
	.align		4
        /*0014*/ 	.word	0xfffffffd
	.align		4
        /*0018*/ 	.word	0x00000000
	.align		4
        /*001c*/ 	.word	0xfffffffc


//--------------------- .text._Z25atomicSequentialReductionPfS_i --------------------------
	.section	.text._Z25atomicSequentialReductionPfS_i,"ax",@progbits
	.align	128
        .global         _Z25atomicSequentialReductionPfS_i
        .type           _Z25atomicSequentialReductionPfS_i,@function
        .size           _Z25atomicSequentialReductionPfS_i,(.L_x_7 - _Z25atomicSequentialReductionPfS_i)
        .other          _Z25atomicSequentialReductionPfS_i,@"STO_CUDA_ENTRY STV_DEFAULT"
_Z25atomicSequentialReductionPfS_i:
.text._Z25atomicSequentialReductionPfS_i:
[----:B------:R-:W-:Y:S01]  /*0000*/  LDC R1, c[0x0][0x37c] ;  /* 0x0000df00ff017b82 */ /* 0x000fe20000000800 */
[----:B------:R-:W0:Y:S07]  /*0010*/  S2R R7, SR_TID.X ;  /* 0x0000000000077919 */ /* 0x000e2e0000002100 */
[----:B------:R-:W0:Y:S01]  /*0020*/  S2UR UR4, SR_CTAID.X ;  /* 0x00000000000479c3 */ /* 0x000e220000002500 */
[----:B------:R-:W1:Y:S01]  /*0030*/  LDCU UR5, c[0x0][0x390] ;  /* 0x00007200ff0577ac */ /* 0x000e620008000800 */
[----:B------:R-:W-:Y:S01]  /*0040*/  IMAD.MOV.U32 R4, RZ, RZ, RZ ;  /* 0x000000ffff047224 */ /* 0x000fe200078e00ff */
[----:B------:R-:W2:Y:S05]  /*0050*/  LDCU.64 UR6, c[0x0][0x358] ;  /* 0x00006b00ff0677ac */ /* 0x000eaa0008000a00 */
[----:B------:R-:W0:Y:S02]  /*0060*/  LDC R0, c[0x0][0x360] ;  /* 0x0000d800ff007b82 */ /* 0x000e240000000800 */
[----:B0-----:R-:W-:-:S05]  /*0070*/  IMAD R5, R0, UR4, R7 ;  /* 0x0000000400057c24 */ /* 0x001fca000f8e0207 */
[----:B-1----:R-:W-:-:S13]  /*0080*/  ISETP.GE.AND P0, PT, R5, UR5, PT ;  /* 0x0000000505007c0c */ /* 0x002fda000bf06270 */
[----:B------:R-:W0:Y:S02]  /*0090*/  @!P0 LDC.64 R2, c[0x0][0x380] ;  /* 0x0000e000ff028b82 */ /* 0x000e240000000a00 */
[----:B0-----:R-:W-:-:S05]  /*00a0*/  @!P0 IMAD.WIDE R2, R5, 0x4, R2 ;  /* 0x0000000405028825 */ /* 0x001fca00078e0202 */
[----:B--2---:R-:W2:Y:S01]  /*00b0*/  @!P0 LDG.E R4, desc[UR6][R2.64] ;  /* 0x0000000602048981 */ /* 0x004ea2000c1e1900 */
[----:B------:R-:W0:Y:S01]  /*00c0*/  S2UR UR5, SR_CgaCtaId ;  /* 0x00000000000579c3 */ /* 0x000e220000008800 */
[----:B------:R-:W-:Y:S01]  /*00d0*/  UMOV UR4, 0x400 ;  /* 0x0000040000047882 */ /* 0x000fe20000000000 */
[----:B------:R-:W-:Y:S02]  /*00e0*/  ISETP.GE.U32.AND P1, PT, R0, 0x2, PT ;  /* 0x000000020000780c */ /* 0x000fe40003f26070 */
[----:B------:R-:W-:Y:S01]  /*00f0*/  ISETP.NE.AND P0, PT, R7, RZ, PT ;  /* 0x000000ff0700720c */ /* 0x000fe20003f05270 */
[----:B0-----:R-:W-:-:S06]  /*0100*/  ULEA UR4, UR5, UR4, 0x18 ;  /* 0x0000000405047291 */ /* 0x001fcc000f8ec0ff */
[----:B------:R-:W-:-:S05]  /*0110*/  LEA R5, R7, UR4, 0x2 ;  /* 0x0000000407057c11 */ /* 0x000fca000f8e10ff */
[----:B--2---:R0:W-:Y:S01]  /*0120*/  STS [R5], R4 ;  /* 0x0000000405007388 */ /* 0x0041e20000000800 */
[----:B------:R-:W-:Y:S06]  /*0130*/  BAR.SYNC.DEFER_BLOCKING 0x0 ;  /* 0x0000000000007b1d */ /* 0x000fec0000010000 */
[----:B------:R-:W-:Y:S05]  /*0140*/  @!P1 BRA `(.L_x_0) ;  /* 0x00000000002c9947 */ /* 0x000fea0003800000 */
.L_x_1:
[----:B------:R-:W-:-:S04]  /*0150*/  SHF.R.U32.HI R6, RZ, 0x1, R0 ;  /* 0x00000001ff067819 */ /* 0x000fc80000011600 */
[----:B------:R-:W-:-:S13]  /*0160*/  ISETP.GE.U32.AND P1, PT, R7, R6, PT ;  /* 0x000000060700720c */ /* 0x000fda0003f26070 */
[----:B------:R-:W-:Y:S01]  /*0170*/  @!P1 IMAD R2, R6, 0x4, R5 ;  /* 0x0000000406029824 */ /* 0x000fe200078e0205 */
[----:B------:R-:W-:Y:S05]  /*0180*/  @!P1 LDS R3, [R5] ;  /* 0x0000000005039984 */ /* 0x000fea0000000800 */
[----:B------:R-:W0:Y:S02]  /*0190*/  @!P1 LDS R2, [R2] ;  /* 0x0000000002029984 */ /* 0x000e240000000800 */
[----:B0-----:R-:W-:-:S05]  /*01a0*/  @!P1 FADD R4, R2, R3 ;  /* 0x0000000302049221 */ /* 0x001fca0000000000 */
[----:B------:R1:W-:Y:S01]  /*01b0*/  @!P1 STS [R5], R4 ;  /* 0x0000000405009388 */ /* 0x0003e20000000800 */
[----:B------:R-:W-:Y:S01]  /*01c0*/  BAR.SYNC.DEFER_BLOCKING 0x0 ;  /* 0x0000000000007b1d */ /* 0x000fe20000010000 */
[----:B------:R-:W-:Y:S01]  /*01d0*/  ISETP.GT.U32.AND P1, PT, R0, 0x3, PT ;  /* 0x000000030000780c */ /* 0x000fe20003f24070 */
[----:B------:R-:W-:-:S12]  /*01e0*/  IMAD.MOV.U32 R0, RZ, RZ, R6 ;  /* 0x000000ffff007224 */ /* 0x000fd800078e0006 */
[----:B-1----:R-:W-:Y:S05]  /*01f0*/  @P1 BRA `(.L_x_1) ;  /* 0xfffffffc00d41947 */ /* 0x002fea000383ffff */
.L_x_0:
[----:B------:R-:W-:Y:S05]  /*0200*/  @P0 EXIT ;  /* 0x000000000000094d */ /* 0x000fea0003800000 */
[----:B------:R-:W1:Y:S01]  /*0210*/  S2UR UR5, SR_CgaCtaId ;  /* 0x00000000000579c3 */ /* 0x000e620000008800 */
[----:B------:R-:W-:-:S07]  /*0220*/  UMOV UR4, 0x400 ;  /* 0x0000040000047882 */ /* 0x000fce0000000000 */
[----:B------:R-:W2:Y:S01]  /*0230*/  LDC.64 R2, c[0x0][0x388] ;  /* 0x0000e200ff027b82 */ /* 0x000ea20000000a00 */
[----:B-1----:R-:W-:-:S09]  /*0240*/  ULEA UR4, UR5, UR4, 0x18 ;  /* 0x0000000405047291 */ /* 0x002fd2000f8ec0ff */
[----:B0-----:R-:W2:Y:S04]  /*0250*/  LDS R5, [UR4] ;  /* 0x00000004ff057984 */ /* 0x001ea80008000800 */
[----:B--2---:R-:W-:Y:S01]  /*0260*/  REDG.E.ADD.F32.FTZ.RN.STRONG.GPU desc[UR6][R2.64], R5 ;  /* 0x00000005020079a6 */ /* 0x004fe2000c12f306 */
[----:B------:R-:W-:Y:S05]  /*0270*/  EXIT ;  /* 0x000000000000794d */ /* 0x000fea0003800000 */
.L_x_2:
[----:B------:R-:W-:-:S00]  /*0280*/  BRA `(.L_x_2) ;  /* 0xfffffffc00fc7947 */ /* 0x000fc0000383ffff */
[----:B------:R-:W-:-:S00]  /*0290*/  NOP ;  /* 0x0000000000007918 */ /* 0x000fc00000000000 */
        /* <DEDUP_REMOVED lines=14> */
.L_x_7:


//--------------------- .text._Z19sequentialReductionPfS_i --------------------------
	.section	.text._Z19sequentialReductionPfS_i,"ax",@progbits
	.align	128
        .global         _Z19sequentialReductionPfS_i
        .type           _Z19sequentialReductionPfS_i,@function
        .size           _Z19sequentialReductionPfS_i,(.L_x_8 - _Z19sequentialReductionPfS_i)
        .other          _Z19sequentialReductionPfS_i,@"STO_CUDA_ENTRY STV_DEFAULT"
_Z19sequentialReductionPfS_i:
.text._Z19sequentialReductionPfS_i:
        /* <DEDUP_REMOVED lines=21> */
.L_x_4:
        /* <DEDUP_REMOVED lines=11> */
.L_x_3:
        /* <DEDUP_REMOVED lines=8> */
.L_x_5:
        /* <DEDUP_REMOVED lines=16> */
.L_x_8:


//--------------------- .text._Z15atomicReductionPfS_i --------------------------
	.section	.text._Z15atomicReductionPfS_i,"ax",@progbits
	.align	128
        .global         _Z15atomicReductionPfS_i
        .type           _Z15atomicReductionPfS_i,@function
        .size           _Z15atomicReductionPfS_i,(.L_x_9 - _Z15atomicReductionPfS_i)
        .other          _Z15atomicReductionPfS_i,@"STO_CUDA_ENTRY STV_DEFAULT"
_Z15atomicReductionPfS_i:
.text._Z15atomicReductionPfS_i:
[----:B------:R-:W-:Y:S01]  /*0000*/  LDC R1, c[0x0][0x37c] ;  /* 0x0000df00ff017b82 */ /* 0x000fe20000000800 */
[----:B------:R-:W0:Y:S07]  /*0010*/  S2R R0, SR_TID.X ;  /* 0x0000000000007919 */ /* 0x000e2e0000002100 */
[----:B------:R-:W0:Y:S01]  /*0020*/  S2UR UR4, SR_CTAID.X ;  /* 0x00000000000479c3 */ /* 0x000e220000002500 */
[----:B------:R-:W1:Y:S07]  /*0030*/  LDCU UR5, c[0x0][0x390] ;  /* 0x00007200ff0577ac */ /* 0x000e6e0008000800 */
[----:B------:R-:W0:Y:S02]  /*0040*/  LDC R5, c[0x0][0x360] ;  /* 0x0000d800ff057b82 */ /* 0x000e240000000800 */
[----:B0-----:R-:W-:-:S05]  /*0050*/  IMAD R5, R5, UR4, R0 ;  /* 0x0000000405057c24 */ /* 0x001fca000f8e0200 */
[----:B-1----:R-:W-:-:S13]  /*0060*/  ISETP.GE.AND P0, PT, R5, UR5, PT ;  /* 0x0000000505007c0c */ /* 0x002fda000bf06270 */
[----:B------:R-:W-:Y:S05]  /*0070*/  @P0 EXIT ;  /* 0x000000000000094d */ /* 0x000fea0003800000 */
[----:B------:R-:W0:Y:S01]  /*0080*/  LDC.64 R2, c[0x0][0x380] ;  /* 0x0000e000ff027b82 */ /* 0x000e220000000a00 */
[----:B------:R-:W1:Y:S01]  /*0090*/  LDCU.64 UR4, c[0x0][0x358] ;  /* 0x00006b00ff0477ac */ /* 0x000e620008000a00 */
[----:B0-----:R-:W-:-:S06]  /*00a0*/  IMAD.WIDE R2, R5, 0x4, R2 ;  /* 0x0000000405027825 */ /* 0x001fcc00078e0202 */
[----:B-1----:R-:W2:Y:S01]  /*00b0*/  LDG.E R3, desc[UR4][R2.64] ;  /* 0x0000000402037981 */ /* 0x002ea2000c1e1900 */
[----:B------:R-:W2:Y:S03]  /*00c0*/  LDC.64 R4, c[0x0][0x388] ;  /* 0x0000e200ff047b82 */ /* 0x000ea60000000a00 */
[----:B--2---:R-:W-:Y:S01]  /*00d0*/  REDG.E.ADD.F32.FTZ.RN.STRONG.GPU desc[UR4][R4.64], R3 ;  /* 0x00000003040079a6 */ /* 0x004fe2000c12f304 */
[----:B------:R-:W-:Y:S05]  /*00e0*/  EXIT ;  /* 0x000000000000794d */ /* 0x000fea0003800000 */
.L_x_6:
        /* <DEDUP_REMOVED lines=9> */
.L_x_9:


//--------------------- .nv.shared._Z25atomicSequentialReductionPfS_i --------------------------
	.section	.nv.shared._Z25atomicSequentialReductionPfS_i,"aw",@nobits
	.sectionflags	@""
	.align	16
	.zero		1024


//--------------------- .nv.shared.reserved.0     --------------------------
	.section	.nv.shared.reserved.0,"aw",@nobits
	.weak		__nv_reservedSMEM_offset_0_alias
	.size		__nv_reservedSMEM_offset_0_alias, 0, 64
	.other		__nv_reservedSMEM_offset_0_alias,@"STO_CUDA_RESERVED_SHARED STV_DEFAULT"
__nv_reservedSMEM_offset_0_alias:
	.zero		0
	.zero		64


//--------------------- .nv.shared._Z19sequentialReductionPfS_i --------------------------
	.section	.nv.shared._Z19sequentialReductionPfS_i,"aw",@nobits
	.sectionflags	@""
	.align	16
	.zero		1024


//--------------------- .nv.shared._Z15atomicReductionPfS_i --------------------------
	.section	.nv.shared._Z15atomicReductionPfS_i,"aw",@nobits
	.sectionflags	@""
	.align	16
	.zero		1024


//--------------------- .nv.constant0._Z25atomicSequentialReductionPfS_i --------------------------
	.section	.nv.constant0._Z25atomicSequentialReductionPfS_i,"a",@progbits
	.sectionflags	@""
	.align	4
.nv.constant0._Z25atomicSequentialReductionPfS_i:
	.zero		916


//--------------------- .nv.constant0._Z19sequentialReductionPfS_i --------------------------
	.section	.nv.constant0._Z19sequentialReductionPfS_i,"a",@progbits
	.sectionflags	@""
	.align	4
.nv.constant0._Z19sequentialReductionPfS_i:
	.zero		916


//--------------------- .nv.constant0._Z15atomicReductionPfS_i --------------------------
	.section	.nv.constant0._Z15atomicReductionPfS_i,"a",@progbits
	.sectionflags	@""
	.align	4
.nv.constant0._Z15atomicReductionPfS_i:
	.zero		916


//--------------------- SYMBOLS --------------------------

	.type		.nv.reservedSmem.offset0,@object
	.size		.nv.reservedSmem.offset0,0x4
	.type		.nv.reservedSmem.cap,@object
	.size		.nv.reservedSmem.cap,0x4
